//
// Generated by NVIDIA NVVM Compiler
//
// Compiler Build ID: CL-36424714
// Cuda compilation tools, release 13.0, V13.0.88
// Based on NVVM 20.0.0
//

.version 9.0
.target sm_100
.address_size 64

	// .globl	_Z16computeDistancesPfS_P13DistanceLabeli

.visible .entry _Z16computeDistancesPfS_P13DistanceLabeli(
	.param .u64 .ptr .align 1 _Z16computeDistancesPfS_P13DistanceLabeli_param_0,
	.param .u64 .ptr .align 1 _Z16computeDistancesPfS_P13DistanceLabeli_param_1,
	.param .u64 .ptr .align 1 _Z16computeDistancesPfS_P13DistanceLabeli_param_2,
	.param .u32 _Z16computeDistancesPfS_P13DistanceLabeli_param_3
)
{
	.reg .pred 	%p<3>;
	.reg .b32 	%r<14>;
	.reg .b32 	%f<69>;
	.reg .b64 	%rd<16>;

	ld.param.u64 	%rd5, [_Z16computeDistancesPfS_P13DistanceLabeli_param_0];
	ld.param.u64 	%rd6, [_Z16computeDistancesPfS_P13DistanceLabeli_param_1];
	ld.param.u64 	%rd7, [_Z16computeDistancesPfS_P13DistanceLabeli_param_2];
	ld.param.u32 	%r7, [_Z16computeDistancesPfS_P13DistanceLabeli_param_3];
	mov.u32 	%r8, %ctaid.x;
	mov.u32 	%r9, %ntid.x;
	mov.u32 	%r10, %tid.x;
	mad.lo.s32 	%r1, %r8, %r9, %r10;
	setp.ge.s32 	%p1, %r1, %r7;
	@%p1 bra 	$L__BB0_4;
	mul.lo.s32 	%r12, %r1, 784;
	cvta.to.global.u64 	%rd8, %rd5;
	add.s64 	%rd1, %rd8, 32;
	cvta.to.global.u64 	%rd9, %rd6;
	add.s64 	%rd15, %rd9, 32;
	mov.f32 	%f68, 0f00000000;
	mov.b32 	%r13, 0;
$L__BB0_2:
	mul.wide.s32 	%rd10, %r12, 4;
	add.s64 	%rd11, %rd1, %rd10;
	ld.global.f32 	%f4, [%rd11+-32];
	ld.global.f32 	%f5, [%rd15+-32];
	sub.f32 	%f6, %f4, %f5;
	fma.rn.f32 	%f7, %f6, %f6, %f68;
	ld.global.f32 	%f8, [%rd11+-28];
	ld.global.f32 	%f9, [%rd15+-28];
	sub.f32 	%f10, %f8, %f9;
	fma.rn.f32 	%f11, %f10, %f10, %f7;
	ld.global.f32 	%f12, [%rd11+-24];
	ld.global.f32 	%f13, [%rd15+-24];
	sub.f32 	%f14, %f12, %f13;
	fma.rn.f32 	%f15, %f14, %f14, %f11;
	ld.global.f32 	%f16, [%rd11+-20];
	ld.global.f32 	%f17, [%rd15+-20];
	sub.f32 	%f18, %f16, %f17;
	fma.rn.f32 	%f19, %f18, %f18, %f15;
	ld.global.f32 	%f20, [%rd11+-16];
	ld.global.f32 	%f21, [%rd15+-16];
	sub.f32 	%f22, %f20, %f21;
	fma.rn.f32 	%f23, %f22, %f22, %f19;
	ld.global.f32 	%f24, [%rd11+-12];
	ld.global.f32 	%f25, [%rd15+-12];
	sub.f32 	%f26, %f24, %f25;
	fma.rn.f32 	%f27, %f26, %f26, %f23;
	ld.global.f32 	%f28, [%rd11+-8];
	ld.global.f32 	%f29, [%rd15+-8];
	sub.f32 	%f30, %f28, %f29;
	fma.rn.f32 	%f31, %f30, %f30, %f27;
	ld.global.f32 	%f32, [%rd11+-4];
	ld.global.f32 	%f33, [%rd15+-4];
	sub.f32 	%f34, %f32, %f33;
	fma.rn.f32 	%f35, %f34, %f34, %f31;
	ld.global.f32 	%f36, [%rd11];
	ld.global.f32 	%f37, [%rd15];
	sub.f32 	%f38, %f36, %f37;
	fma.rn.f32 	%f39, %f38, %f38, %f35;
	ld.global.f32 	%f40, [%rd11+4];
	ld.global.f32 	%f41, [%rd15+4];
	sub.f32 	%f42, %f40, %f41;
	fma.rn.f32 	%f43, %f42, %f42, %f39;
	ld.global.f32 	%f44, [%rd11+8];
	ld.global.f32 	%f45, [%rd15+8];
	sub.f32 	%f46, %f44, %f45;
	fma.rn.f32 	%f47, %f46, %f46, %f43;
	ld.global.f32 	%f48, [%rd11+12];
	ld.global.f32 	%f49, [%rd15+12];
	sub.f32 	%f50, %f48, %f49;
	fma.rn.f32 	%f51, %f50, %f50, %f47;
	ld.global.f32 	%f52, [%rd11+16];
	ld.global.f32 	%f53, [%rd15+16];
	sub.f32 	%f54, %f52, %f53;
	fma.rn.f32 	%f55, %f54, %f54, %f51;
	ld.global.f32 	%f56, [%rd11+20];
	ld.global.f32 	%f57, [%rd15+20];
	sub.f32 	%f58, %f56, %f57;
	fma.rn.f32 	%f59, %f58, %f58, %f55;
	ld.global.f32 	%f60, [%rd11+24];
	ld.global.f32 	%f61, [%rd15+24];
	sub.f32 	%f62, %f60, %f61;
	fma.rn.f32 	%f63, %f62, %f62, %f59;
	ld.global.f32 	%f64, [%rd11+28];
	ld.global.f32 	%f65, [%rd15+28];
	sub.f32 	%f66, %f64, %f65;
	fma.rn.f32 	%f68, %f66, %f66, %f63;
	add.s32 	%r13, %r13, 16;
	add.s32 	%r12, %r12, 16;
	add.s64 	%rd15, %rd15, 64;
	setp.ne.s32 	%p2, %r13, 784;
	@%p2 bra 	$L__BB0_2;
	sqrt.rn.f32 	%f67, %f68;
	cvta.to.global.u64 	%rd12, %rd7;
	mul.wide.s32 	%rd13, %r1, 8;
	add.s64 	%rd14, %rd12, %rd13;
	st.global.f32 	[%rd14], %f67;
$L__BB0_4:
	ret;

}


// ===== COMPILED SASS (sm_100) =====

	.target	sm_100

	.elftype	@"ET_EXEC"


//--------------------- .note.nv.tkinfo           --------------------------
	.section	.note.nv.tkinfo,"",@"SHT_NOTE"
	.sectionflags	@"SHF_NOTE_NV_TKINFO"
	.tkinfo
        /*0018*/ 	.word	0x00000002
        /*0030*/ 	.string	""
        /*0030*/ 	.string	"ptxas"
        /*0030*/ 	.string	"Cuda compilation tools, release 13.0, V13.0.88"
        /*0030*/ 	.string	"Build cuda_13.0.r13.0/compiler.36424714_0"
        /*0030*/ 	.string	"-arch sm_100 -m 64 "



//--------------------- .note.nv.cuinfo           --------------------------
	.section	.note.nv.cuinfo,"",@"SHT_NOTE"
	.sectionflags	@"SHF_NOTE_NV_CUINFO"
        /*0018*/ 	.short	0x0002
        /*001a*/ 	.short	0x0064
        /*001c*/ 	.short	0x0082
	.zero		2


//--------------------- .nv.info                  --------------------------
	.section	.nv.info,"",@"SHT_CUDA_INFO"
	.align	4


	//----- nvinfo : EIATTR_REGCOUNT
	.align		4
        /*0000*/ 	.byte	0x04, 0x2f
        /*0002*/ 	.short	(.L_1 - .L_0)
	.align		4
.L_0:
        /*0004*/ 	.word	index@(_Z16computeDistancesPfS_P13DistanceLabeli)
        /*0008*/ 	.word	0x00000020


	//----- nvinfo : EIATTR_FRAME_SIZE
	.align		4
.L_1:
        /*000c*/ 	.byte	0x04, 0x11
        /*000e*/ 	.short	(.L_3 - .L_2)
	.align		4
.L_2:
        /*0010*/ 	.word	index@($__internal_0_$__cuda_sm20_sqrt_rn_f32_slowpath)
        /*0014*/ 	.word	0x00000000


	//----- nvinfo : EIATTR_FRAME_SIZE
	.align		4
.L_3:
        /*0018*/ 	.byte	0x04, 0x11
        /*001a*/ 	.short	(.L_5 - .L_4)
	.align		4
.L_4:
        /*001c*/ 	.word	index@(_Z16computeDistancesPfS_P13DistanceLabeli)
        /*0020*/ 	.word	0x00000000


	//----- nvinfo : EIATTR_MIN_STACK_SIZE
	.align		4
.L_5:
        /*0024*/ 	.byte	0x04, 0x12
        /*0026*/ 	.short	(.L_7 - .L_6)
	.align		4
.L_6:
        /*0028*/ 	.word	index@(_Z16computeDistancesPfS_P13DistanceLabeli)
        /*002c*/ 	.word	0x00000000
.L_7:


//--------------------- .nv.compat                --------------------------
	.section	.nv.compat,"",@"SHT_CUDA_COMPAT_INFO"
	.align	4
        /*0000*/ 	.byte	0x02, 0x09, 0x00, 0x00, 0x02, 0x02, 0x01, 0x00, 0x02, 0x05, 0x05, 0x00, 0x03, 0x07, 0x01, 0x01
        /*0010*/ 	.byte	0x02, 0x03, 0x00, 0x00, 0x02, 0x06, 0x01, 0x00, 0x04, 0x0b, 0x08, 0x00, 0x01, 0x00, 0x00, 0x00
        /*0020*/ 	.byte	0x00, 0x00, 0x00, 0x00


//--------------------- .nv.info._Z16computeDistancesPfS_P13DistanceLabeli --------------------------
	.section	.nv.info._Z16computeDistancesPfS_P13DistanceLabeli,"",@"SHT_CUDA_INFO"
	.sectionflags	@""
	.align	4


	//----- nvinfo : EIATTR_CUDA_API_VERSION
	.align		4
        /*0000*/ 	.byte	0x04, 0x37
        /*0002*/ 	.short	(.L_9 - .L_8)
.L_8:
        /*0004*/ 	.word	0x00000082


	//----- nvinfo : EIATTR_KPARAM_INFO
	.align		4
.L_9:
        /*0008*/ 	.byte	0x04, 0x17
        /*000a*/ 	.short	(.L_11 - .L_10)
.L_10:
        /*000c*/ 	.word	0x00000000
        /*0010*/ 	.short	0x0003
        /*0012*/ 	.short	0x0018
        /*0014*/ 	.byte	0x00, 0xf0, 0x11, 0x00


	//----- nvinfo : EIATTR_KPARAM_INFO
	.align		4
.L_11:
        /*0018*/ 	.byte	0x04, 0x17
        /*001a*/ 	.short	(.L_13 - .L_12)
.L_12:
        /*001c*/ 	.word	0x00000000
        /*0020*/ 	.short	0x0002
        /*0022*/ 	.short	0x0010
        /*0024*/ 	.byte	0x00, 0xf5, 0x21, 0x00


	//----- nvinfo : EIATTR_KPARAM_INFO
	.align		4
.L_13:
        /*0028*/ 	.byte	0x04, 0x17
        /*002a*/ 	.short	(.L_15 - .L_14)
.L_14:
        /*002c*/ 	.word	0x00000000
        /*0030*/ 	.short	0x0001
        /*0032*/ 	.short	0x0008
        /*0034*/ 	.byte	0x00, 0xf5, 0x21, 0x00


	//----- nvinfo : EIATTR_KPARAM_INFO
	.align		4
.L_15:
        /*0038*/ 	.byte	0x04, 0x17
        /*003a*/ 	.short	(.L_17 - .L_16)
.L_16:
        /*003c*/ 	.word	0x00000000
        /*0040*/ 	.short	0x0000
        /*0042*/ 	.short	0x0000
        /*0044*/ 	.byte	0x00, 0xf5, 0x21, 0x00


	//----- nvinfo : EIATTR_SPARSE_MMA_MASK
	.align		4
.L_17:
        /*0048*/ 	.byte	0x03, 0x50
        /*004a*/ 	.short	0x0000


	//----- nvinfo : EIATTR_MAXREG_COUNT
	.align		4
        /*004c*/ 	.byte	0x03, 0x1b
        /*004e*/ 	.short	0x00ff


	//----- nvinfo : EIATTR_MERCURY_ISA_VERSION
	.align		4
        /*0050*/ 	.byte	0x03, 0x5f
        /*0052*/ 	.short	0x0101


	//----- nvinfo : EIATTR_VRC_CTA_INIT_COUNT
	.align		4
        /*0054*/ 	.byte	0x02, 0x4a
	.zero		1
	.zero		1


	//----- nvinfo : EIATTR_EXIT_INSTR_OFFSETS
	.align		4
        /*0058*/ 	.byte	0x04, 0x1c
        /*005a*/ 	.short	(.L_19 - .L_18)


	//   ....[0]....
.L_18:
        /*005c*/ 	.word	0x00000070


	//   ....[1]....
        /*0060*/ 	.word	0x000006d0


	//----- nvinfo : EIATTR_CRS_STACK_SIZE
	.align		4
.L_19:
        /*0064*/ 	.byte	0x04, 0x1e
        /*0066*/ 	.short	(.L_21 - .L_20)
.L_20:
        /*0068*/ 	.word	0x00000000


	//----- nvinfo : EIATTR_CBANK_PARAM_SIZE
	.align		4
.L_21:
        /*006c*/ 	.byte	0x03, 0x19
        /*006e*/ 	.short	0x001c


	//----- nvinfo : EIATTR_PARAM_CBANK
	.align		4
        /*0070*/ 	.byte	0x04, 0x0a
        /*0072*/ 	.short	(.L_23 - .L_22)
	.align		4
.L_22:
        /*0074*/ 	.word	index@(.nv.constant0._Z16computeDistancesPfS_P13DistanceLabeli)
        /*0078*/ 	.short	0x0380
        /*007a*/ 	.short	0x001c


	//----- nvinfo : EIATTR_SW_WAR
	.align		4
.L_23:
        /*007c*/ 	.byte	0x04, 0x36
        /*007e*/ 	.short	(.L_25 - .L_24)
.L_24:
        /*0080*/ 	.word	0x00000008
.L_25:


//--------------------- .nv.callgraph             --------------------------
	.section	.nv.callgraph,"",@"SHT_CUDA_CALLGRAPH"
	.align	4
	.sectionentsize	8
	.align		4
        /*0000*/ 	.word	0x00000000
	.align		4
        /*0004*/ 	.word	0xffffffff
	.align		4
        /*0008*/ 	.word	0x00000000
	.align		4
        /*000c*/ 	.word	0xfffffffe
	.align		4
        /*0010*/ 	.word	0x00000000
	.align		4
        /*0014*/ 	.word	0xfffffffd
	.align		4
        /*0018*/ 	.word	0x00000000
	.align		4
        /*001c*/ 	.word	0xfffffffc


//--------------------- .text._Z16computeDistancesPfS_P13DistanceLabeli --------------------------
	.section	.text._Z16computeDistancesPfS_P13DistanceLabeli,"ax",@progbits
	.align	128
        .global         _Z16computeDistancesPfS_P13DistanceLabeli
        .type           _Z16computeDistancesPfS_P13DistanceLabeli,@function
        .size           _Z16computeDistancesPfS_P13DistanceLabeli,(.L_x_6 - _Z16computeDistancesPfS_P13DistanceLabeli)
        .other          _Z16computeDistancesPfS_P13DistanceLabeli,@"STO_CUDA_ENTRY STV_DEFAULT"
_Z16computeDistancesPfS_P13DistanceLabeli:
.text._Z16computeDistancesPfS_P13DistanceLabeli:
[----:B------:R-:W-:Y:S01]  /*0000*/  LDC R1, c[0x0][0x37c] ;  /* 0x0000df00ff017b82 */ /* 0x000fe20000000800 */
[----:B------:R-:W0:Y:S07]  /*0010*/  S2R R3, SR_TID.X ;  /* 0x0000000000037919 */ /* 0x000e2e0000002100 */
[----:B------:R-:W0:Y:S01]  /*0020*/  S2UR UR4, SR_CTAID.X ;  /* 0x00000000000479c3 */ /* 0x000e220000002500 */
[----:B------:R-:W1:Y:S07]  /*0030*/  LDCU UR5, c[0x0][0x398] ;  /* 0x00007300ff0577ac */ /* 0x000e6e0008000800 */
[----:B------:R-:W0:Y:S02]  /*0040*/  LDC R6, c[0x0][0x360] ;  /* 0x0000d800ff067b82 */ /* 0x000e240000000800 */
[----:B0-----:R-:W-:-:S05]  /*0050*/  IMAD R6, R6, UR4, R3 ;  /* 0x0000000406067c24 */ /* 0x001fca000f8e0203 */
[----:B-1----:R-:W-:-:S13]  /*0060*/  ISETP.GE.AND P0, PT, R6, UR5, PT ;  /* 0x0000000506007c0c */ /* 0x002fda000bf06270 */
[----:B------:R-:W-:Y:S05]  /*0070*/  @P0 EXIT ;  /* 0x000000000000094d */ /* 0x000fea0003800000 */
[----:B------:R-:W0:Y:S01]  /*0080*/  LDCU.128 UR8, c[0x0][0x380] ;  /* 0x00007000ff0877ac */ /* 0x000e220008000c00 */
[----:B------:R-:W-:Y:S02]  /*0090*/  HFMA2 R10, -RZ, RZ, 0, 0 ;  /* 0x00000000ff0a7431 */ /* 0x000fe400000001ff */
[----:B------:R-:W-:Y:S01]  /*00a0*/  IMAD R7, R6, 0x310, RZ ;  /* 0x0000031006077824 */ /* 0x000fe200078e02ff */
[----:B------:R-:W1:Y:S01]  /*00b0*/  LDCU.64 UR12, c[0x0][0x358] ;  /* 0x00006b00ff0c77ac */ /* 0x000e620008000a00 */
[----:B0-----:R-:W-:Y:S02]  /*00c0*/  UIADD3 UR4, UP1, UPT, UR10, 0x20, URZ ;  /* 0x000000200a047890 */ /* 0x001fe4000ff3e0ff */
[----:B------:R-:W-:Y:S02]  /*00d0*/  UIADD3 UR6, UP0, UPT, UR8, 0x20, URZ ;  /* 0x0000002008067890 */ /* 0x000fe4000ff1e0ff */
[----:B------:R-:W-:Y:S02]  /*00e0*/  UIADD3.X UR5, UPT, UPT, URZ, UR11, URZ, UP1, !UPT ;  /* 0x0000000bff057290 */ /* 0x000fe40008ffe4ff */
[----:B------:R-:W-:Y:S01]  /*00f0*/  MOV R2, UR4 ;  /* 0x0000000400027c02 */ /* 0x000fe20008000f00 */
[----:B------:R-:W-:Y:S01]  /*0100*/  UIADD3.X UR7, UPT, UPT, URZ, UR9, URZ, UP0, !UPT ;  /* 0x00000009ff077290 */ /* 0x000fe200087fe4ff */
[----:B------:R-:W-:-:S02]  /*0110*/  UMOV UR4, URZ ;  /* 0x000000ff00047c82 */ /* 0x000fc40008000000 */
[----:B-1----:R-:W-:-:S09]  /*0120*/  MOV R3, UR5 ;  /* 0x0000000500037c02 */ /* 0x002fd20008000f00 */
.L_x_0:
[----:B------:R-:W-:Y:S01]  /*0130*/  MOV R4, UR6 ;  /* 0x0000000600047c02 */ /* 0x000fe20008000f00 */
[----:B------:R-:W2:Y:S01]  /*0140*/  LDG.E R12, desc[UR12][R2.64+-0x20] ;  /* 0xffffe00c020c7981 */ /* 0x000ea2000c1e1900 */
[----:B------:R-:W-:-:S03]  /*0150*/  MOV R5, UR7 ;  /* 0x0000000700057c02 */ /* 0x000fc60008000f00 */
[----:B------:R-:W3:Y:S01]  /*0160*/  LDG.E R25, desc[UR12][R2.64+-0x1c] ;  /* 0xffffe40c02197981 */ /* 0x000ee2000c1e1900 */
[----:B------:R-:W-:-:S03]  /*0170*/  IMAD.WIDE R4, R7, 0x4, R4 ;  /* 0x0000000407047825 */ /* 0x000fc600078e0204 */
[----:B------:R-:W4:Y:S04]  /*0180*/  LDG.E R16, desc[UR12][R2.64+-0x18] ;  /* 0xffffe80c02107981 */ /* 0x000f28000c1e1900 */
[----:B------:R-:W2:Y:S04]  /*0190*/  LDG.E R11, desc[UR12][R4.64+-0x20] ;  /* 0xffffe00c040b7981 */ /* 0x000ea8000c1e1900 */
[----:B------:R-:W3:Y:S04]  /*01a0*/  LDG.E R24, desc[UR12][R4.64+-0x1c] ;  /* 0xffffe40c04187981 */ /* 0x000ee8000c1e1900 */
[----:B------:R-:W4:Y:S04]  /*01b0*/  LDG.E R19, desc[UR12][R4.64+-0x18] ;  /* 0xffffe80c04137981 */ /* 0x000f28000c1e1900 */
[----:B------:R-:W5:Y:S04]  /*01c0*/  LDG.E R18, desc[UR12][R2.64+-0x14] ;  /* 0xffffec0c02127981 */ /* 0x000f68000c1e1900 */
        /* <DEDUP_REMOVED lines=11> */
[----:B------:R-:W5:Y:S01]  /*0280*/  LDG.E R27, desc[UR12][R2.64+0x1c] ;  /* 0x00001c0c021b7981 */ /* 0x000f62000c1e1900 */
[----:B--2---:R-:W-:-:S03]  /*0290*/  FADD R11, R11, -R12 ;  /* 0x8000000c0b0b7221 */ /* 0x004fc60000000000 */
[----:B------:R-:W2:Y:S01]  /*02a0*/  LDG.E R12, desc[UR12][R2.64] ;  /* 0x0000000c020c7981 */ /* 0x000ea2000c1e1900 */
[----:B------:R-:W-:Y:S01]  /*02b0*/  FFMA R22, R11, R11, R10 ;  /* 0x0000000b0b167223 */ /* 0x000fe2000000000a */
[----:B---3--:R-:W-:Y:S02]  /*02c0*/  FADD R25, R24, -R25 ;  /* 0x8000001918197221 */ /* 0x008fe40000000000 */
[----:B------:R-:W3:Y:S02]  /*02d0*/  LDG.E R10, desc[UR12][R2.64+0x4] ;  /* 0x0000040c020a7981 */ /* 0x000ee4000c1e1900 */
[----:B------:R-:W-:Y:S02]  /*02e0*/  FFMA R22, R25, R25, R22 ;  /* 0x0000001919167223 */ /* 0x000fe40000000016 */
[----:B------:R-:W3:Y:S01]  /*02f0*/  LDG.E R11, desc[UR12][R4.64+0x4] ;  /* 0x0000040c040b7981 */ /* 0x000ee2000c1e1900 */
[----:B----4-:R-:W-:-:S03]  /*0300*/  FADD R25, R19, -R16 ;  /* 0x8000001013197221 */ /* 0x010fc60000000000 */
[----:B------:R-:W4:Y:S01]  /*0310*/  LDG.E R16, desc[UR12][R2.64+0x8] ;  /* 0x0000080c02107981 */ /* 0x000f22000c1e1900 */
[----:B------:R-:W-:Y:S01]  /*0320*/  FFMA R22, R25, R25, R22 ;  /* 0x0000001919167223 */ /* 0x000fe20000000016 */
[----:B-----5:R-:W-:Y:S02]  /*0330*/  FADD R25, R21, -R18 ;  /* 0x8000001215197221 */ /* 0x020fe40000000000 */
[----:B------:R-:W4:Y:S02]  /*0340*/  LDG.E R19, desc[UR12][R4.64+0x8] ;  /* 0x0000080c04137981 */ /* 0x000f24000c1e1900 */
[----:B------:R-:W-:Y:S02]  /*0350*/  FFMA R22, R25, R25, R22 ;  /* 0x0000001919167223 */ /* 0x000fe40000000016 */
[----:B------:R-:W5:Y:S01]  /*0360*/  LDG.E R18, desc[UR12][R2.64+0xc] ;  /* 0x00000c0c02127981 */ /* 0x000f62000c1e1900 */
[----:B------:R-:W-:-:S03]  /*0370*/  FADD R25, R23, -R20 ;  /* 0x8000001417197221 */ /* 0x000fc60000000000 */
[----:B------:R-:W5:Y:S04]  /*0380*/  LDG.E R21, desc[UR12][R4.64+0xc] ;  /* 0x00000c0c04157981 */ /* 0x000f68000c1e1900 */
[----:B------:R-:W5:Y:S01]  /*0390*/  LDG.E R20, desc[UR12][R2.64+0x10] ;  /* 0x0000100c02147981 */ /* 0x000f62000c1e1900 */
[----:B------:R-:W-:-:S03]  /*03a0*/  FFMA R22, R25, R25, R22 ;  /* 0x0000001919167223 */ /* 0x000fc60000000016 */
[----:B------:R-:W5:Y:S01]  /*03b0*/  LDG.E R23, desc[UR12][R4.64+0x10] ;  /* 0x0000100c04177981 */ /* 0x000f62000c1e1900 */
[----:B------:R-:W-:-:S03]  /*03c0*/  FADD R29, R17, -R8 ;  /* 0x80000008111d7221 */ /* 0x000fc60000000000 */
[----:B------:R-:W5:Y:S04]  /*03d0*/  LDG.E R24, desc[UR12][R2.64+0x14] ;  /* 0x0000140c02187981 */ /* 0x000f68000c1e1900 */
[----:B------:R-:W5:Y:S04]  /*03e0*/  LDG.E R25, desc[UR12][R4.64+0x14] ;  /* 0x0000140c04197981 */ /* 0x000f68000c1e1900 */
[----:B------:R0:W5:Y:S04]  /*03f0*/  LDG.E R8, desc[UR12][R2.64+0x18] ;  /* 0x0000180c02087981 */ /* 0x000168000c1e1900 */
[----:B------:R-:W5:Y:S01]  /*0400*/  LDG.E R17, desc[UR12][R4.64+0x18] ;  /* 0x0000180c04117981 */ /* 0x000f62000c1e1900 */
[----:B------:R-:W-:Y:S01]  /*0410*/  FFMA R22, R29, R29, R22 ;  /* 0x0000001d1d167223 */ /* 0x000fe20000000016 */
[----:B------:R-:W-:Y:S01]  /*0420*/  FADD R9, R9, -R0 ;  /* 0x8000000009097221 */ /* 0x000fe20000000000 */
[----:B------:R-:W-:-:S03]  /*0430*/  FADD R15, R15, -R14 ;  /* 0x8000000e0f0f7221 */ /* 0x000fc60000000000 */
[----:B------:R-:W-:-:S04]  /*0440*/  FFMA R22, R9, R9, R22 ;  /* 0x0000000909167223 */ /* 0x000fc80000000016 */
[----:B------:R-:W-:Y:S01]  /*0450*/  FFMA R22, R15, R15, R22 ;  /* 0x0000000f0f167223 */ /* 0x000fe20000000016 */
[----:B------:R-:W-:-:S04]  /*0460*/  UIADD3 UR4, UPT, UPT, UR4, 0x10, URZ ;  /* 0x0000001004047890 */ /* 0x000fc8000fffe0ff */
[----:B------:R-:W-:Y:S01]  /*0470*/  UISETP.NE.AND UP0, UPT, UR4, 0x310, UPT ;  /* 0x000003100400788c */ /* 0x000fe2000bf05270 */
[----:B0-----:R-:W-:Y:S01]  /*0480*/  IADD3 R2, P0, PT, R2, 0x40, RZ ;  /* 0x0000004002027810 */ /* 0x001fe20007f1e0ff */
[----:B------:R-:W-:Y:S01]  /*0490*/  FADD R27, R26, -R27 ;  /* 0x8000001b1a1b7221 */ /* 0x000fe20000000000 */
[----:B------:R-:W-:Y:S02]  /*04a0*/  IADD3 R7, PT, PT, R7, 0x10, RZ ;  /* 0x0000001007077810 */ /* 0x000fe40007ffe0ff */
[----:B------:R-:W-:Y:S01]  /*04b0*/  IADD3.X R3, PT, PT, RZ, R3, RZ, P0, !PT ;  /* 0x00000003ff037210 */ /* 0x000fe200007fe4ff */
[----:B--2---:R-:W-:-:S04]  /*04c0*/  FADD R13, R13, -R12 ;  /* 0x8000000c0d0d7221 */ /* 0x004fc80000000000 */
[----:B------:R-:W-:Y:S01]  /*04d0*/  FFMA R22, R13, R13, R22 ;  /* 0x0000000d0d167223 */ /* 0x000fe20000000016 */
[----:B---3--:R-:W-:-:S04]  /*04e0*/  FADD R11, R11, -R10 ;  /* 0x8000000a0b0b7221 */ /* 0x008fc80000000000 */
[----:B------:R-:W-:Y:S01]  /*04f0*/  FFMA R22, R11, R11, R22 ;  /* 0x0000000b0b167223 */ /* 0x000fe20000000016 */
[----:B----4-:R-:W-:-:S04]  /*0500*/  FADD R19, R19, -R16 ;  /* 0x8000001013137221 */ /* 0x010fc80000000000 */
[----:B------:R-:W-:Y:S01]  /*0510*/  FFMA R22, R19, R19, R22 ;  /* 0x0000001313167223 */ /* 0x000fe20000000016 */
[----:B-----5:R-:W-:-:S04]  /*0520*/  FADD R21, R21, -R18 ;  /* 0x8000001215157221 */ /* 0x020fc80000000000 */
[----:B------:R-:W-:Y:S01]  /*0530*/  FFMA R22, R21, R21, R22 ;  /* 0x0000001515167223 */ /* 0x000fe20000000016 */
[----:B------:R-:W-:-:S04]  /*0540*/  FADD R23, R23, -R20 ;  /* 0x8000001417177221 */ /* 0x000fc80000000000 */
[----:B------:R-:W-:Y:S01]  /*0550*/  FFMA R22, R23, R23, R22 ;  /* 0x0000001717167223 */ /* 0x000fe20000000016 */
[----:B------:R-:W-:-:S04]  /*0560*/  FADD R25, R25, -R24 ;  /* 0x8000001819197221 */ /* 0x000fc80000000000 */
[----:B------:R-:W-:Y:S01]  /*0570*/  FFMA R22, R25, R25, R22 ;  /* 0x0000001919167223 */ /* 0x000fe20000000016 */
[----:B------:R-:W-:-:S04]  /*0580*/  FADD R17, R17, -R8 ;  /* 0x8000000811117221 */ /* 0x000fc80000000000 */
[----:B------:R-:W-:-:S04]  /*0590*/  FFMA R22, R17, R17, R22 ;  /* 0x0000001111167223 */ /* 0x000fc80000000016 */
[----:B------:R-:W-:Y:S01]  /*05a0*/  FFMA R10, R27, R27, R22 ;  /* 0x0000001b1b0a7223 */ /* 0x000fe20000000016 */
[----:B------:R-:W-:Y:S06]  /*05b0*/  BRA.U UP0, `(.L_x_0) ;  /* 0xfffffff900dc7547 */ /* 0x000fec000b83ffff */
[----:B------:R-:W-:Y:S01]  /*05c0*/  IADD3 R0, PT, PT, R10, -0xd000000, RZ ;  /* 0xf30000000a007810 */ /* 0x000fe20007ffe0ff */
[----:B------:R0:W1:Y:S01]  /*05d0*/  MUFU.RSQ R3, R10 ;  /* 0x0000000a00037308 */ /* 0x0000620000001400 */
[----:B------:R-:W-:Y:S02]  /*05e0*/  BSSY.RECONVERGENT B0, `(.L_x_1) ;  /* 0x000000b000007945 */ /* 0x000fe40003800200 */
[----:B------:R-:W-:-:S13]  /*05f0*/  ISETP.GT.U32.AND P0, PT, R0, 0x727fffff, PT ;  /* 0x727fffff0000780c */ /* 0x000fda0003f04070 */
[----:B0-----:R-:W-:Y:S05]  /*0600*/  @!P0 BRA `(.L_x_2) ;  /* 0x0000000000108947 */ /* 0x001fea0003800000 */
[----:B------:R-:W-:-:S07]  /*0610*/  MOV R7, 0x630 ;  /* 0x0000063000077802 */ /* 0x000fce0000000f00 */
[----:B-1----:R-:W-:Y:S05]  /*0620*/  CALL.REL.NOINC `($__internal_0_$__cuda_sm20_sqrt_rn_f32_slowpath) ;  /* 0x00000000002c7944 */ /* 0x002fea0003c00000 */
[----:B------:R-:W-:Y:S01]  /*0630*/  MOV R5, R10 ;  /* 0x0000000a00057202 */ /* 0x000fe20000000f00 */
[----:B------:R-:W-:Y:S06]  /*0640*/  BRA `(.L_x_3) ;  /* 0x0000000000107947 */ /* 0x000fec0003800000 */
.L_x_2:
[----:B-1----:R-:W-:Y:S01]  /*0650*/  FMUL.FTZ R5, R10, R3 ;  /* 0x000000030a057220 */ /* 0x002fe20000410000 */
[----:B------:R-:W-:-:S03]  /*0660*/  FMUL.FTZ R0, R3, 0.5 ;  /* 0x3f00000003007820 */ /* 0x000fc60000410000 */
[----:B------:R-:W-:-:S04]  /*0670*/  FFMA R10, -R5, R5, R10 ;  /* 0x00000005050a7223 */ /* 0x000fc8000000010a */
[----:B------:R-:W-:-:S07]  /*0680*/  FFMA R5, R10, R0, R5 ;  /* 0x000000000a057223 */ /* 0x000fce0000000005 */
.L_x_3:
[----:B------:R-:W-:Y:S05]  /*0690*/  BSYNC.RECONVERGENT B0 ;  /* 0x0000000000007941 */ /* 0x000fea0003800200 */
.L_x_1:
[----:B------:R-:W0:Y:S02]  /*06a0*/  LDC.64 R2, c[0x0][0x390] ;  /* 0x0000e400ff027b82 */ /* 0x000e240000000a00 */
[----:B0-----:R-:W-:-:S05]  /*06b0*/  IMAD.WIDE R6, R6, 0x8, R2 ;  /* 0x0000000806067825 */ /* 0x001fca00078e0202 */
[----:B------:R-:W-:Y:S01]  /*06c0*/  STG.E desc[UR12][R6.64], R5 ;  /* 0x0000000506007986 */ /* 0x000fe2000c10190c */
[----:B------:R-:W-:Y:S05]  /*06d0*/  EXIT ;  /* 0x000000000000794d */ /* 0x000fea0003800000 */
        .weak           $__internal_0_$__cuda_sm20_sqrt_rn_f32_slowpath
        .type           $__internal_0_$__cuda_sm20_sqrt_rn_f32_slowpath,@function
        .size           $__internal_0_$__cuda_sm20_sqrt_rn_f32_slowpath,(.L_x_6 - $__internal_0_$__cuda_sm20_sqrt_rn_f32_slowpath)
$__internal_0_$__cuda_sm20_sqrt_rn_f32_slowpath:
[----:B------:R-:W-:-:S13]  /*06e0*/  LOP3.LUT P0, RZ, R10, 0x7fffffff, RZ, 0xc0, !PT ;  /* 0x7fffffff0aff7812 */ /* 0x000fda000780c0ff */
[----:B------:R-:W-:Y:S05]  /*06f0*/  @!P0 BRA `(.L_x_4) ;  /* 0x0000000000448947 */ /* 0x000fea0003800000 */
[----:B------:R-:W-:Y:S02]  /*0700*/  FSETP.GEU.FTZ.AND P0, PT, R10, RZ, PT ;  /* 0x000000ff0a00720b */ /* 0x000fe40003f1e000 */
[----:B------:R-:W-:-:S11]  /*0710*/  MOV R0, R10 ;  /* 0x0000000a00007202 */ /* 0x000fd60000000f00 */
[----:B------:R-:W-:Y:S01]  /*0720*/  @!P0 MOV R10, 0x7fffffff ;  /* 0x7fffffff000a8802 */ /* 0x000fe20000000f00 */
[----:B------:R-:W-:Y:S06]  /*0730*/  @!P0 BRA `(.L_x_4) ;  /* 0x0000000000348947 */ /* 0x000fec0003800000 */
[----:B------:R-:W-:-:S13]  /*0740*/  FSETP.GTU.FTZ.AND P0, PT, |R0|, +INF , PT ;  /* 0x7f8000000000780b */ /* 0x000fda0003f1c200 */
[----:B------:R-:W-:Y:S01]  /*0750*/  @P0 FADD.FTZ R10, R0, 1 ;  /* 0x3f800000000a0421 */ /* 0x000fe20000010000 */
[----:B------:R-:W-:Y:S06]  /*0760*/  @P0 BRA `(.L_x_4) ;  /* 0x0000000000280947 */ /* 0x000fec0003800000 */
[----:B------:R-:W-:-:S13]  /*0770*/  FSETP.NEU.FTZ.AND P0, PT, |R0|, +INF , PT ;  /* 0x7f8000000000780b */ /* 0x000fda0003f1d200 */
[----:B------:R-:W-:Y:S01]  /*0780*/  @P0 FFMA R2, R0, 1.84467440737095516160e+19, RZ ;  /* 0x5f80000000020823 */ /* 0x000fe200000000ff */
[----:B------:R-:W-:-:S03]  /*0790*/  @!P0 MOV R10, R0 ;  /* 0x00000000000a8202 */ /* 0x000fc60000000f00 */
[----:B------:R-:W0:Y:S02]  /*07a0*/  @P0 MUFU.RSQ R3, R2 ;  /* 0x0000000200030308 */ /* 0x000e240000001400 */
[----:B0-----:R-:W-:Y:S01]  /*07b0*/  @P0 FMUL.FTZ R5, R2, R3 ;  /* 0x0000000302050220 */ /* 0x001fe20000410000 */
[----:B------:R-:W-:-:S03]  /*07c0*/  @P0 FMUL.FTZ R3, R3, 0.5 ;  /* 0x3f00000003030820 */ /* 0x000fc60000410000 */
[----:B------:R-:W-:-:S04]  /*07d0*/  @P0 FADD.FTZ R4, -R5, -RZ ;  /* 0x800000ff05040221 */ /* 0x000fc80000010100 */
[----:B------:R-:W-:-:S04]  /*07e0*/  @P0 FFMA R4, R5, R4, R2 ;  /* 0x0000000405040223 */ /* 0x000fc80000000002 */
[----:B------:R-:W-:-:S04]  /*07f0*/  @P0 FFMA R3, R4, R3, R5 ;  /* 0x0000000304030223 */ /* 0x000fc80000000005 */
[----:B------:R-:W-:-:S07]  /*0800*/  @P0 FMUL.FTZ R10, R3, 2.3283064365386962891e-10 ;  /* 0x2f800000030a0820 */ /* 0x000fce0000410000 */
.L_x_4:
[----:B------:R-:W-:Y:S01]  /*0810*/  HFMA2 R3, -RZ, RZ, 0, 0 ;  /* 0x00000000ff037431 */ /* 0x000fe200000001ff */
[----:B------:R-:W-:-:S04]  /*0820*/  MOV R2, R7 ;  /* 0x0000000700027202 */ /* 0x000fc80000000f00 */
[----:B------:R-:W-:Y:S05]  /*0830*/  RET.REL.NODEC R2 `(_Z16computeDistancesPfS_P13DistanceLabeli) ;  /* 0xfffffff402f07950 */ /* 0x000fea0003c3ffff */
.L_x_5:
[----:B------:R-:W-:-:S00]  /*0840*/  BRA `(.L_x_5) ;  /* 0xfffffffc00fc7947 */ /* 0x000fc0000383ffff */
[----:B------:R-:W-:-:S00]  /*0850*/  NOP ;  /* 0x0000000000007918 */ /* 0x000fc00000000000 */
        /* <DEDUP_REMOVED lines=10> */
.L_x_6:


//--------------------- .nv.shared.reserved.0     --------------------------
	.section	.nv.shared.reserved.0,"aw",@nobits
	.weak		__nv_reservedSMEM_offset_0_alias
	.size		__nv_reservedSMEM_offset_0_alias, 0, 64
	.other		__nv_reservedSMEM_offset_0_alias,@"STO_CUDA_RESERVED_SHARED STV_DEFAULT"
__nv_reservedSMEM_offset_0_alias:
	.zero		0
	.zero		64


//--------------------- .nv.constant0._Z16computeDistancesPfS_P13DistanceLabeli --------------------------
	.section	.nv.constant0._Z16computeDistancesPfS_P13DistanceLabeli,"a",@progbits
	.sectionflags	@""
	.align	4
.nv.constant0._Z16computeDistancesPfS_P13DistanceLabeli:
	.zero		924


//--------------------- SYMBOLS --------------------------

	.type		.nv.reservedSmem.offset0,@object
	.size		.nv.reservedSmem.offset0,0x4
